//
// Generated by NVIDIA NVVM Compiler
//
// Compiler Build ID: CL-36424714
// Cuda compilation tools, release 13.0, V13.0.88
// Based on NVVM 20.0.0
//

.version 9.0
.target sm_100
.address_size 64

	// .globl	_Z28textureCopyToRawBufferKernelIfEvyPT_jj

.visible .entry _Z28textureCopyToRawBufferKernelIfEvyPT_jj(
	.param .u64 _Z28textureCopyToRawBufferKernelIfEvyPT_jj_param_0,
	.param .u64 .ptr .align 1 _Z28textureCopyToRawBufferKernelIfEvyPT_jj_param_1,
	.param .u32 _Z28textureCopyToRawBufferKernelIfEvyPT_jj_param_2,
	.param .u32 _Z28textureCopyToRawBufferKernelIfEvyPT_jj_param_3
)
{
	.reg .pred 	%p<4>;
	.reg .b32 	%r<14>;
	.reg .b32 	%f<13>;
	.reg .b64 	%rd<6>;

	ld.param.u64 	%rd1, [_Z28textureCopyToRawBufferKernelIfEvyPT_jj_param_0];
	ld.param.u64 	%rd2, [_Z28textureCopyToRawBufferKernelIfEvyPT_jj_param_1];
	ld.param.u32 	%r3, [_Z28textureCopyToRawBufferKernelIfEvyPT_jj_param_2];
	ld.param.u32 	%r5, [_Z28textureCopyToRawBufferKernelIfEvyPT_jj_param_3];
	mov.u32 	%r6, %ctaid.x;
	mov.u32 	%r7, %ntid.x;
	mov.u32 	%r8, %tid.x;
	mad.lo.s32 	%r1, %r6, %r7, %r8;
	mov.u32 	%r9, %ctaid.y;
	mov.u32 	%r10, %ntid.y;
	mov.u32 	%r11, %tid.y;
	mad.lo.s32 	%r12, %r9, %r10, %r11;
	setp.ge.u32 	%p1, %r1, %r3;
	setp.ge.u32 	%p2, %r12, %r5;
	or.pred  	%p3, %p1, %p2;
	@%p3 bra 	$L__BB0_2;
	cvta.to.global.u64 	%rd3, %rd2;
	cvt.rn.f32.u32 	%f1, %r1;
	add.f32 	%f2, %f1, 0f3F000000;
	cvt.rn.f32.u32 	%f3, %r3;
	div.rn.f32 	%f4, %f2, %f3;
	cvt.rn.f32.u32 	%f5, %r12;
	add.f32 	%f6, %f5, 0f3F000000;
	cvt.rn.f32.u32 	%f7, %r5;
	div.rn.f32 	%f8, %f6, %f7;
	tex.2d.v4.f32.f32 	{%f9, %f10, %f11, %f12}, [%rd1, {%f4, %f8}];
	mad.lo.s32 	%r13, %r3, %r12, %r1;
	mul.wide.u32 	%rd4, %r13, 4;
	add.s64 	%rd5, %rd3, %rd4;
	st.global.f32 	[%rd5], %f9;
$L__BB0_2:
	ret;

}


// ===== COMPILED SASS (sm_100) =====

	.target	sm_100

	.elftype	@"ET_EXEC"


//--------------------- .note.nv.tkinfo           --------------------------
	.section	.note.nv.tkinfo,"",@"SHT_NOTE"
	.sectionflags	@"SHF_NOTE_NV_TKINFO"
	.tkinfo
        /*0018*/ 	.word	0x00000002
        /*0030*/ 	.string	""
        /*0030*/ 	.string	"ptxas"
        /*0030*/ 	.string	"Cuda compilation tools, release 13.0, V13.0.88"
        /*0030*/ 	.string	"Build cuda_13.0.r13.0/compiler.36424714_0"
        /*0030*/ 	.string	"-arch sm_100 -m 64 "



//--------------------- .note.nv.cuinfo           --------------------------
	.section	.note.nv.cuinfo,"",@"SHT_NOTE"
	.sectionflags	@"SHF_NOTE_NV_CUINFO"
        /*0018*/ 	.short	0x0002
        /*001a*/ 	.short	0x0064
        /*001c*/ 	.short	0x0082
	.zero		2


//--------------------- .nv.info                  --------------------------
	.section	.nv.info,"",@"SHT_CUDA_INFO"
	.align	4


	//----- nvinfo : EIATTR_REGCOUNT
	.align		4
        /*0000*/ 	.byte	0x04, 0x2f
        /*0002*/ 	.short	(.L_1 - .L_0)
	.align		4
.L_0:
        /*0004*/ 	.word	index@(_Z28textureCopyToRawBufferKernelIfEvyPT_jj)
        /*0008*/ 	.word	0x00000011


	//----- nvinfo : EIATTR_FRAME_SIZE
	.align		4
.L_1:
        /*000c*/ 	.byte	0x04, 0x11
        /*000e*/ 	.short	(.L_3 - .L_2)
	.align		4
.L_2:
        /*0010*/ 	.word	index@($__internal_0_$__cuda_sm3x_div_rn_noftz_f32_slowpath)
        /*0014*/ 	.word	0x00000000


	//----- nvinfo : EIATTR_FRAME_SIZE
	.align		4
.L_3:
        /*0018*/ 	.byte	0x04, 0x11
        /*001a*/ 	.short	(.L_5 - .L_4)
	.align		4
.L_4:
        /*001c*/ 	.word	index@(_Z28textureCopyToRawBufferKernelIfEvyPT_jj)
        /*0020*/ 	.word	0x00000000


	//----- nvinfo : EIATTR_MIN_STACK_SIZE
	.align		4
.L_5:
        /*0024*/ 	.byte	0x04, 0x12
        /*0026*/ 	.short	(.L_7 - .L_6)
	.align		4
.L_6:
        /*0028*/ 	.word	index@(_Z28textureCopyToRawBufferKernelIfEvyPT_jj)
        /*002c*/ 	.word	0x00000000
.L_7:


//--------------------- .nv.compat                --------------------------
	.section	.nv.compat,"",@"SHT_CUDA_COMPAT_INFO"
	.align	4
        /*0000*/ 	.byte	0x02, 0x09, 0x00, 0x00, 0x02, 0x02, 0x02, 0x00, 0x02, 0x05, 0x05, 0x00, 0x03, 0x07, 0x01, 0x01
        /*0010*/ 	.byte	0x02, 0x03, 0x00, 0x00, 0x02, 0x06, 0x01, 0x00, 0x04, 0x0b, 0x08, 0x00, 0x01, 0x00, 0x00, 0x00
        /*0020*/ 	.byte	0x00, 0x00, 0x00, 0x00


//--------------------- .nv.info._Z28textureCopyToRawBufferKernelIfEvyPT_jj --------------------------
	.section	.nv.info._Z28textureCopyToRawBufferKernelIfEvyPT_jj,"",@"SHT_CUDA_INFO"
	.sectionflags	@""
	.align	4


	//----- nvinfo : EIATTR_CUDA_API_VERSION
	.align		4
        /*0000*/ 	.byte	0x04, 0x37
        /*0002*/ 	.short	(.L_9 - .L_8)
.L_8:
        /*0004*/ 	.word	0x00000082


	//----- nvinfo : EIATTR_KPARAM_INFO
	.align		4
.L_9:
        /*0008*/ 	.byte	0x04, 0x17
        /*000a*/ 	.short	(.L_11 - .L_10)
.L_10:
        /*000c*/ 	.word	0x00000000
        /*0010*/ 	.short	0x0003
        /*0012*/ 	.short	0x0014
        /*0014*/ 	.byte	0x00, 0xf0, 0x11, 0x00


	//----- nvinfo : EIATTR_KPARAM_INFO
	.align		4
.L_11:
        /*0018*/ 	.byte	0x04, 0x17
        /*001a*/ 	.short	(.L_13 - .L_12)
.L_12:
        /*001c*/ 	.word	0x00000000
        /*0020*/ 	.short	0x0002
        /*0022*/ 	.short	0x0010
        /*0024*/ 	.byte	0x00, 0xf0, 0x11, 0x00


	//----- nvinfo : EIATTR_KPARAM_INFO
	.align		4
.L_13:
        /*0028*/ 	.byte	0x04, 0x17
        /*002a*/ 	.short	(.L_15 - .L_14)
.L_14:
        /*002c*/ 	.word	0x00000000
        /*0030*/ 	.short	0x0001
        /*0032*/ 	.short	0x0008
        /*0034*/ 	.byte	0x00, 0xf5, 0x21, 0x00


	//----- nvinfo : EIATTR_KPARAM_INFO
	.align		4
.L_15:
        /*0038*/ 	.byte	0x04, 0x17
        /*003a*/ 	.short	(.L_17 - .L_16)
.L_16:
        /*003c*/ 	.word	0x00000000
        /*0040*/ 	.short	0x0000
        /*0042*/ 	.short	0x0000
        /*0044*/ 	.byte	0x00, 0xf0, 0x21, 0x00


	//----- nvinfo : EIATTR_SPARSE_MMA_MASK
	.align		4
.L_17:
        /*0048*/ 	.byte	0x03, 0x50
        /*004a*/ 	.short	0x0000


	//----- nvinfo : EIATTR_MAXREG_COUNT
	.align		4
        /*004c*/ 	.byte	0x03, 0x1b
        /*004e*/ 	.short	0x00ff


	//----- nvinfo : EIATTR_MERCURY_ISA_VERSION
	.align		4
        /*0050*/ 	.byte	0x03, 0x5f
        /*0052*/ 	.short	0x0101


	//----- nvinfo : EIATTR_VRC_CTA_INIT_COUNT
	.align		4
        /*0054*/ 	.byte	0x02, 0x4a
	.zero		1
	.zero		1


	//----- nvinfo : EIATTR_EXIT_INSTR_OFFSETS
	.align		4
        /*0058*/ 	.byte	0x04, 0x1c
        /*005a*/ 	.short	(.L_19 - .L_18)


	//   ....[0]....
.L_18:
        /*005c*/ 	.word	0x000000c0


	//   ....[1]....
        /*0060*/ 	.word	0x00000390


	//----- nvinfo : EIATTR_CRS_STACK_SIZE
	.align		4
.L_19:
        /*0064*/ 	.byte	0x04, 0x1e
        /*0066*/ 	.short	(.L_21 - .L_20)
.L_20:
        /*0068*/ 	.word	0x00000000


	//----- nvinfo : EIATTR_CBANK_PARAM_SIZE
	.align		4
.L_21:
        /*006c*/ 	.byte	0x03, 0x19
        /*006e*/ 	.short	0x0018


	//----- nvinfo : EIATTR_PARAM_CBANK
	.align		4
        /*0070*/ 	.byte	0x04, 0x0a
        /*0072*/ 	.short	(.L_23 - .L_22)
	.align		4
.L_22:
        /*0074*/ 	.word	index@(.nv.constant0._Z28textureCopyToRawBufferKernelIfEvyPT_jj)
        /*0078*/ 	.short	0x0380
        /*007a*/ 	.short	0x0018


	//----- nvinfo : EIATTR_SW_WAR
	.align		4
.L_23:
        /*007c*/ 	.byte	0x04, 0x36
        /*007e*/ 	.short	(.L_25 - .L_24)
.L_24:
        /*0080*/ 	.word	0x00000008
.L_25:


//--------------------- .nv.callgraph             --------------------------
	.section	.nv.callgraph,"",@"SHT_CUDA_CALLGRAPH"
	.align	4
	.sectionentsize	8
	.align		4
        /*0000*/ 	.word	0x00000000
	.align		4
        /*0004*/ 	.word	0xffffffff
	.align		4
        /*0008*/ 	.word	0x00000000
	.align		4
        /*000c*/ 	.word	0xfffffffe
	.align		4
        /*0010*/ 	.word	0x00000000
	.align		4
        /*0014*/ 	.word	0xfffffffd
	.align		4
        /*0018*/ 	.word	0x00000000
	.align		4
        /*001c*/ 	.word	0xfffffffc


//--------------------- .text._Z28textureCopyToRawBufferKernelIfEvyPT_jj --------------------------
	.section	.text._Z28textureCopyToRawBufferKernelIfEvyPT_jj,"ax",@progbits
	.align	128
        .global         _Z28textureCopyToRawBufferKernelIfEvyPT_jj
        .type           _Z28textureCopyToRawBufferKernelIfEvyPT_jj,@function
        .size           _Z28textureCopyToRawBufferKernelIfEvyPT_jj,(.L_x_16 - _Z28textureCopyToRawBufferKernelIfEvyPT_jj)
        .other          _Z28textureCopyToRawBufferKernelIfEvyPT_jj,@"STO_CUDA_ENTRY STV_DEFAULT"
_Z28textureCopyToRawBufferKernelIfEvyPT_jj:
.text._Z28textureCopyToRawBufferKernelIfEvyPT_jj:
[----:B------:R-:W-:Y:S01]  /*0000*/  LDC R1, c[0x0][0x37c] ;  /* 0x0000df00ff017b82 */ /* 0x000fe20000000800 */
[----:B------:R-:W0:Y:S07]  /*0010*/  S2R R0, SR_TID.Y ;  /* 0x0000000000007919 */ /* 0x000e2e0000002200 */
[----:B------:R-:W1:Y:S01]  /*0020*/  LDC R4, c[0x0][0x360] ;  /* 0x0000d800ff047b82 */ /* 0x000e620000000800 */
[----:B------:R-:W2:Y:S01]  /*0030*/  LDCU.64 UR6, c[0x0][0x390] ;  /* 0x00007200ff0677ac */ /* 0x000ea20008000a00 */
[----:B------:R-:W1:Y:S06]  /*0040*/  S2R R3, SR_TID.X ;  /* 0x0000000000037919 */ /* 0x000e6c0000002100 */
[----:B------:R-:W0:Y:S08]  /*0050*/  S2UR UR5, SR_CTAID.Y ;  /* 0x00000000000579c3 */ /* 0x000e300000002600 */
[----:B------:R-:W0:Y:S08]  /*0060*/  LDC R5, c[0x0][0x364] ;  /* 0x0000d900ff057b82 */ /* 0x000e300000000800 */
[----:B------:R-:W1:Y:S01]  /*0070*/  S2UR UR4, SR_CTAID.X ;  /* 0x00000000000479c3 */ /* 0x000e620000002500 */
[----:B0-----:R-:W-:-:S05]  /*0080*/  IMAD R5, R5, UR5, R0 ;  /* 0x0000000505057c24 */ /* 0x001fca000f8e0200 */
[----:B--2---:R-:W-:Y:S01]  /*0090*/  ISETP.GE.U32.AND P0, PT, R5, UR7, PT ;  /* 0x0000000705007c0c */ /* 0x004fe2000bf06070 */
[----:B-1----:R-:W-:-:S05]  /*00a0*/  IMAD R4, R4, UR4, R3 ;  /* 0x0000000404047c24 */ /* 0x002fca000f8e0203 */
[----:B------:R-:W-:-:S13]  /*00b0*/  ISETP.GE.U32.OR P0, PT, R4, UR6, P0 ;  /* 0x0000000604007c0c */ /* 0x000fda0008706470 */
[----:B------:R-:W-:Y:S05]  /*00c0*/  @P0 EXIT ;  /* 0x000000000000094d */ /* 0x000fea0003800000 */
[----:B------:R-:W-:Y:S01]  /*00d0*/  I2FP.F32.U32 R3, UR6 ;  /* 0x0000000600037c45 */ /* 0x000fe20008201000 */
[----:B------:R-:W-:Y:S01]  /*00e0*/  BSSY.RECONVERGENT B0, `(.L_x_0) ;  /* 0x000000e000007945 */ /* 0x000fe20003800200 */
[----:B------:R-:W-:Y:S02]  /*00f0*/  I2FP.F32.U32 R0, R4 ;  /* 0x0000000400007245 */ /* 0x000fe40000201000 */
[----:B------:R-:W0:Y:S03]  /*0100*/  MUFU.RCP R2, R3 ;  /* 0x0000000300027308 */ /* 0x000e260000001000 */
[----:B------:R-:W-:-:S05]  /*0110*/  FADD R0, R0, 0.5 ;  /* 0x3f00000000007421 */ /* 0x000fca0000000000 */
[----:B------:R-:W1:Y:S01]  /*0120*/  FCHK P0, R0, R3 ;  /* 0x0000000300007302 */ /* 0x000e620000000000 */
[----:B0-----:R-:W-:-:S04]  /*0130*/  FFMA R7, -R3, R2, 1 ;  /* 0x3f80000003077423 */ /* 0x001fc80000000102 */
[----:B------:R-:W-:-:S04]  /*0140*/  FFMA R7, R2, R7, R2 ;  /* 0x0000000702077223 */ /* 0x000fc80000000002 */
[----:B------:R-:W-:-:S04]  /*0150*/  FFMA R2, R0, R7, RZ ;  /* 0x0000000700027223 */ /* 0x000fc800000000ff */
[----:B------:R-:W-:-:S04]  /*0160*/  FFMA R6, -R3, R2, R0 ;  /* 0x0000000203067223 */ /* 0x000fc80000000100 */
[----:B------:R-:W-:Y:S01]  /*0170*/  FFMA R2, R7, R6, R2 ;  /* 0x0000000607027223 */ /* 0x000fe20000000002 */
[----:B-1----:R-:W-:Y:S06]  /*0180*/  @!P0 BRA `(.L_x_1) ;  /* 0x00000000000c8947 */ /* 0x002fec0003800000 */
[----:B------:R-:W-:-:S07]  /*0190*/  MOV R6, 0x1b0 ;  /* 0x000001b000067802 */ /* 0x000fce0000000f00 */
[----:B------:R-:W-:Y:S05]  /*01a0*/  CALL.REL.NOINC `($__internal_0_$__cuda_sm3x_div_rn_noftz_f32_slowpath) ;  /* 0x00000000007c7944 */ /* 0x000fea0003c00000 */
[----:B------:R-:W-:-:S07]  /*01b0*/  IMAD.MOV.U32 R2, RZ, RZ, R0 ;  /* 0x000000ffff027224 */ /* 0x000fce00078e0000 */
.L_x_1:
[----:B------:R-:W-:Y:S05]  /*01c0*/  BSYNC.RECONVERGENT B0 ;  /* 0x0000000000007941 */ /* 0x000fea0003800200 */
.L_x_0:
[----:B------:R-:W0:Y:S01]  /*01d0*/  LDCU UR4, c[0x0][0x394] ;  /* 0x00007280ff0477ac */ /* 0x000e220008000800 */
[----:B------:R-:W-:Y:S01]  /*01e0*/  I2FP.F32.U32 R0, R5 ;  /* 0x0000000500007245 */ /* 0x000fe20000201000 */
[----:B------:R-:W-:Y:S01]  /*01f0*/  BSSY.RECONVERGENT B0, `(.L_x_2) ;  /* 0x0000010000007945 */ /* 0x000fe20003800200 */
[----:B------:R-:W1:Y:S03]  /*0200*/  LDCU.64 UR6, c[0x0][0x358] ;  /* 0x00006b00ff0677ac */ /* 0x000e660008000a00 */
[----:B------:R-:W-:Y:S01]  /*0210*/  FADD R0, R0, 0.5 ;  /* 0x3f00000000007421 */ /* 0x000fe20000000000 */
[----:B0-----:R-:W-:-:S04]  /*0220*/  I2FP.F32.U32 R7, UR4 ;  /* 0x0000000400077c45 */ /* 0x001fc80008201000 */
[----:B------:R-:W0:Y:S08]  /*0230*/  MUFU.RCP R6, R7 ;  /* 0x0000000700067308 */ /* 0x000e300000001000 */
[----:B------:R-:W2:Y:S01]  /*0240*/  FCHK P0, R0, R7 ;  /* 0x0000000700007302 */ /* 0x000ea20000000000 */
[----:B0-----:R-:W-:-:S04]  /*0250*/  FFMA R3, -R7, R6, 1 ;  /* 0x3f80000007037423 */ /* 0x001fc80000000106 */
[----:B------:R-:W-:-:S04]  /*0260*/  FFMA R3, R6, R3, R6 ;  /* 0x0000000306037223 */ /* 0x000fc80000000006 */
[----:B------:R-:W-:-:S04]  /*0270*/  FFMA R6, R0, R3, RZ ;  /* 0x0000000300067223 */ /* 0x000fc800000000ff */
[----:B------:R-:W-:-:S04]  /*0280*/  FFMA R8, -R7, R6, R0 ;  /* 0x0000000607087223 */ /* 0x000fc80000000100 */
[----:B------:R-:W-:Y:S01]  /*0290*/  FFMA R3, R3, R8, R6 ;  /* 0x0000000803037223 */ /* 0x000fe20000000006 */
[----:B-12---:R-:W-:Y:S06]  /*02a0*/  @!P0 BRA `(.L_x_3) ;  /* 0x0000000000108947 */ /* 0x006fec0003800000 */
[----:B------:R-:W-:Y:S01]  /*02b0*/  IMAD.MOV.U32 R3, RZ, RZ, R7 ;  /* 0x000000ffff037224 */ /* 0x000fe200078e0007 */
[----:B------:R-:W-:-:S07]  /*02c0*/  MOV R6, 0x2e0 ;  /* 0x000002e000067802 */ /* 0x000fce0000000f00 */
[----:B------:R-:W-:Y:S05]  /*02d0*/  CALL.REL.NOINC `($__internal_0_$__cuda_sm3x_div_rn_noftz_f32_slowpath) ;  /* 0x0000000000307944 */ /* 0x000fea0003c00000 */
[----:B------:R-:W-:-:S07]  /*02e0*/  IMAD.MOV.U32 R3, RZ, RZ, R0 ;  /* 0x000000ffff037224 */ /* 0x000fce00078e0000 */
.L_x_3:
[----:B------:R-:W-:Y:S05]  /*02f0*/  BSYNC.RECONVERGENT B0 ;  /* 0x0000000000007941 */ /* 0x000fea0003800200 */
.L_x_2:
[----:B------:R-:W0:Y:S01]  /*0300*/  LDCU UR4, c[0x0][0x380] ;  /* 0x00007000ff0477ac */ /* 0x000e220008000800 */
[----:B------:R-:W-:Y:S01]  /*0310*/  IMAD.MOV.U32 R0, RZ, RZ, -0x3e000000 ;  /* 0xc2000000ff007424 */ /* 0x000fe200078e00ff */
[----:B------:R-:W-:-:S03]  /*0320*/  UMOV UR5, URZ ;  /* 0x000000ff00057c82 */ /* 0x000fc60008000000 */
[----:B0-----:R0:W5:Y:S01]  /*0330*/  TEX.LL RZ, R3, R2, R0, UR4, 2D, 0x1 ;  /* 0x28ff040002037f60 */ /* 0x00116200089e01ff */
[----:B------:R-:W1:Y:S01]  /*0340*/  LDC.64 R6, c[0x0][0x388] ;  /* 0x0000e200ff067b82 */ /* 0x000e620000000a00 */
[----:B0-----:R-:W0:Y:S02]  /*0350*/  LDCU UR4, c[0x0][0x390] ;  /* 0x00007200ff0477ac */ /* 0x001e240008000800 */
[----:B0-----:R-:W-:-:S04]  /*0360*/  IMAD R5, R5, UR4, R4 ;  /* 0x0000000405057c24 */ /* 0x001fc8000f8e0204 */
[----:B-1----:R-:W-:-:S05]  /*0370*/  IMAD.WIDE.U32 R4, R5, 0x4, R6 ;  /* 0x0000000405047825 */ /* 0x002fca00078e0006 */
[----:B-----5:R-:W-:Y:S01]  /*0380*/  STG.E desc[UR6][R4.64], R3 ;  /* 0x0000000304007986 */ /* 0x020fe2000c101906 */
[----:B------:R-:W-:Y:S05]  /*0390*/  EXIT ;  /* 0x000000000000794d */ /* 0x000fea0003800000 */
        .weak           $__internal_0_$__cuda_sm3x_div_rn_noftz_f32_slowpath
        .type           $__internal_0_$__cuda_sm3x_div_rn_noftz_f32_slowpath,@function
        .size           $__internal_0_$__cuda_sm3x_div_rn_noftz_f32_slowpath,(.L_x_16 - $__internal_0_$__cuda_sm3x_div_rn_noftz_f32_slowpath)
$__internal_0_$__cuda_sm3x_div_rn_noftz_f32_slowpath:
[----:B------:R-:W-:Y:S01]  /*03a0*/  SHF.R.U32.HI R8, RZ, 0x17, R3 ;  /* 0x00000017ff087819 */ /* 0x000fe20000011603 */
[----:B------:R-:W-:Y:S01]  /*03b0*/  BSSY.RECONVERGENT B1, `(.L_x_4) ;  /* 0x0000062000017945 */ /* 0x000fe20003800200 */
[----:B------:R-:W-:Y:S02]  /*03c0*/  SHF.R.U32.HI R7, RZ, 0x17, R0 ;  /* 0x00000017ff077819 */ /* 0x000fe40000011600 */
[----:B------:R-:W-:Y:S02]  /*03d0*/  LOP3.LUT R12, R8, 0xff, RZ, 0xc0, !PT ;  /* 0x000000ff080c7812 */ /* 0x000fe400078ec0ff */
[----:B------:R-:W-:-:S03]  /*03e0*/  LOP3.LUT R10, R7, 0xff, RZ, 0xc0, !PT ;  /* 0x000000ff070a7812 */ /* 0x000fc600078ec0ff */
[----:B------:R-:W-:Y:S02]  /*03f0*/  VIADD R9, R12, 0xffffffff ;  /* 0xffffffff0c097836 */ /* 0x000fe40000000000 */
[----:B------:R-:W-:-:S03]  /*0400*/  VIADD R8, R10, 0xffffffff ;  /* 0xffffffff0a087836 */ /* 0x000fc60000000000 */
[----:B------:R-:W-:-:S04]  /*0410*/  ISETP.GT.U32.AND P0, PT, R9, 0xfd, PT ;  /* 0x000000fd0900780c */ /* 0x000fc80003f04070 */
[----:B------:R-:W-:-:S13]  /*0420*/  ISETP.GT.U32.OR P0, PT, R8, 0xfd, P0 ;  /* 0x000000fd0800780c */ /* 0x000fda0000704470 */
[----:B------:R-:W-:Y:S01]  /*0430*/  @!P0 IMAD.MOV.U32 R7, RZ, RZ, RZ ;  /* 0x000000ffff078224 */ /* 0x000fe200078e00ff */
[----:B------:R-:W-:Y:S06]  /*0440*/  @!P0 BRA `(.L_x_5) ;  /* 0x00000000005c8947 */ /* 0x000fec0003800000 */
[----:B------:R-:W-:Y:S02]  /*0450*/  FSETP.GTU.FTZ.AND P0, PT, |R0|, +INF , PT ;  /* 0x7f8000000000780b */ /* 0x000fe40003f1c200 */
[----:B------:R-:W-:-:S04]  /*0460*/  FSETP.GTU.FTZ.AND P1, PT, |R3|, +INF , PT ;  /* 0x7f8000000300780b */ /* 0x000fc80003f3c200 */
[----:B------:R-:W-:-:S13]  /*0470*/  PLOP3.LUT P0, PT, P0, P1, PT, 0xf8, 0x8f ;  /* 0x00000000008f781c */ /* 0x000fda0000703f70 */
[----:B------:R-:W-:Y:S05]  /*0480*/  @P0 BRA `(.L_x_6) ;  /* 0x00000004004c0947 */ /* 0x000fea0003800000 */
[----:B------:R-:W-:-:S13]  /*0490*/  LOP3.LUT P0, RZ, R3, 0x7fffffff, R0, 0xc8, !PT ;  /* 0x7fffffff03ff7812 */ /* 0x000fda000780c800 */
[----:B------:R-:W-:Y:S05]  /*04a0*/  @!P0 BRA `(.L_x_7) ;  /* 0x00000004003c8947 */ /* 0x000fea0003800000 */
[C---:B------:R-:W-:Y:S02]  /*04b0*/  FSETP.NEU.FTZ.AND P2, PT, |R0|.reuse, +INF , PT ;  /* 0x7f8000000000780b */ /* 0x040fe40003f5d200 */
[----:B------:R-:W-:Y:S02]  /*04c0*/  FSETP.NEU.FTZ.AND P1, PT, |R3|, +INF , PT ;  /* 0x7f8000000300780b */ /* 0x000fe40003f3d200 */
[----:B------:R-:W-:-:S11]  /*04d0*/  FSETP.NEU.FTZ.AND P0, PT, |R0|, +INF , PT ;  /* 0x7f8000000000780b */ /* 0x000fd60003f1d200 */
[----:B------:R-:W-:Y:S05]  /*04e0*/  @!P1 BRA !P2, `(.L_x_7) ;  /* 0x00000004002c9947 */ /* 0x000fea0005000000 */
[----:B------:R-:W-:-:S04]  /*04f0*/  LOP3.LUT P2, RZ, R0, 0x7fffffff, RZ, 0xc0, !PT ;  /* 0x7fffffff00ff7812 */ /* 0x000fc8000784c0ff */
[----:B------:R-:W-:-:S13]  /*0500*/  PLOP3.LUT P1, PT, P1, P2, PT, 0x2f, 0xf2 ;  /* 0x0000000000f2781c */ /* 0x000fda0000f24577 */
[----:B------:R-:W-:Y:S05]  /*0510*/  @P1 BRA `(.L_x_8) ;  /* 0x0000000400181947 */ /* 0x000fea0003800000 */
[----:B------:R-:W-:-:S04]  /*0520*/  LOP3.LUT P1, RZ, R3, 0x7fffffff, RZ, 0xc0, !PT ;  /* 0x7fffffff03ff7812 */ /* 0x000fc8000782c0ff */
[----:B------:R-:W-:-:S13]  /*0530*/  PLOP3.LUT P0, PT, P0, P1, PT, 0x2f, 0xf2 ;  /* 0x0000000000f2781c */ /* 0x000fda0000702577 */
[----:B------:R-:W-:Y:S05]  /*0540*/  @P0 BRA `(.L_x_9) ;  /* 0x0000000400000947 */ /* 0x000fea0003800000 */
[----:B------:R-:W-:Y:S02]  /*0550*/  ISETP.GE.AND P0, PT, R8, RZ, PT ;  /* 0x000000ff0800720c */ /* 0x000fe40003f06270 */
[----:B------:R-:W-:-:S11]  /*0560*/  ISETP.GE.AND P1, PT, R9, RZ, PT ;  /* 0x000000ff0900720c */ /* 0x000fd60003f26270 */
[----:B------:R-:W-:Y:S02]  /*0570*/  @P0 IMAD.MOV.U32 R7, RZ, RZ, RZ ;  /* 0x000000ffff070224 */ /* 0x000fe400078e00ff */
[----:B------:R-:W-:Y:S01]  /*0580*/  @!P0 FFMA R0, R0, 1.84467440737095516160e+19, RZ ;  /* 0x5f80000000008823 */ /* 0x000fe200000000ff */
[----:B------:R-:W-:Y:S02]  /*0590*/  @!P0 IMAD.MOV.U32 R7, RZ, RZ, -0x40 ;  /* 0xffffffc0ff078424 */ /* 0x000fe400078e00ff */
[----:B------:R-:W-:Y:S02]  /*05a0*/  @!P1 FFMA R3, R3, 1.84467440737095516160e+19, RZ ;  /* 0x5f80000003039823 */ /* 0x000fe400000000ff */
[----:B------:R-:W-:-:S07]  /*05b0*/  @!P1 VIADD R7, R7, 0x40 ;  /* 0x0000004007079836 */ /* 0x000fce0000000000 */
.L_x_5:
[----:B------:R-:W-:Y:S01]  /*05c0*/  LEA R8, R12, 0xc0800000, 0x17 ;  /* 0xc08000000c087811 */ /* 0x000fe200078eb8ff */
[----:B------:R-:W-:Y:S04]  /*05d0*/  BSSY.RECONVERGENT B2, `(.L_x_10) ;  /* 0x0000036000027945 */ /* 0x000fe80003800200 */
[----:B------:R-:W-:Y:S02]  /*05e0*/  IMAD.IADD R8, R3, 0x1, -R8 ;  /* 0x0000000103087824 */ /* 0x000fe400078e0a08 */
[----:B------:R-:W-:Y:S02]  /*05f0*/  VIADD R3, R10, 0xffffff81 ;  /* 0xffffff810a037836 */ /* 0x000fe40000000000 */
[----:B------:R0:W1:Y:S01]  /*0600*/  MUFU.RCP R9, R8 ;  /* 0x0000000800097308 */ /* 0x0000620000001000 */
[----:B------:R-:W-:Y:S01]  /*0610*/  FADD.FTZ R11, -R8, -RZ ;  /* 0x800000ff080b7221 */ /* 0x000fe20000010100 */
[C---:B------:R-:W-:Y:S01]  /*0620*/  IMAD R0, R3.reuse, -0x800000, R0 ;  /* 0xff80000003007824 */ /* 0x040fe200078e0200 */
[----:B0-----:R-:W-:-:S05]  /*0630*/  IADD3 R8, PT, PT, R3, 0x7f, -R12 ;  /* 0x0000007f03087810 */ /* 0x001fca0007ffe80c */
[----:B------:R-:W-:Y:S02]  /*0640*/  IMAD.IADD R8, R8, 0x1, R7 ;  /* 0x0000000108087824 */ /* 0x000fe400078e0207 */
[----:B-1----:R-:W-:-:S04]  /*0650*/  FFMA R10, R9, R11, 1 ;  /* 0x3f800000090a7423 */ /* 0x002fc8000000000b */
[----:B------:R-:W-:-:S04]  /*0660*/  FFMA R14, R9, R10, R9 ;  /* 0x0000000a090e7223 */ /* 0x000fc80000000009 */
[----:B------:R-:W-:-:S04]  /*0670*/  FFMA R9, R0, R14, RZ ;  /* 0x0000000e00097223 */ /* 0x000fc800000000ff */
[----:B------:R-:W-:-:S04]  /*0680*/  FFMA R10, R11, R9, R0 ;  /* 0x000000090b0a7223 */ /* 0x000fc80000000000 */
[----:B------:R-:W-:-:S04]  /*0690*/  FFMA R9, R14, R10, R9 ;  /* 0x0000000a0e097223 */ /* 0x000fc80000000009 */
[----:B------:R-:W-:-:S04]  /*06a0*/  FFMA R10, R11, R9, R0 ;  /* 0x000000090b0a7223 */ /* 0x000fc80000000000 */
[----:B------:R-:W-:-:S05]  /*06b0*/  FFMA R0, R14, R10, R9 ;  /* 0x0000000a0e007223 */ /* 0x000fca0000000009 */
[----:B------:R-:W-:-:S04]  /*06c0*/  SHF.R.U32.HI R3, RZ, 0x17, R0 ;  /* 0x00000017ff037819 */ /* 0x000fc80000011600 */
[----:B------:R-:W-:-:S05]  /*06d0*/  LOP3.LUT R3, R3, 0xff, RZ, 0xc0, !PT ;  /* 0x000000ff03037812 */ /* 0x000fca00078ec0ff */
[----:B------:R-:W-:-:S04]  /*06e0*/  IMAD.IADD R11, R3, 0x1, R8 ;  /* 0x00000001030b7824 */ /* 0x000fc800078e0208 */
[----:B------:R-:W-:-:S05]  /*06f0*/  VIADD R3, R11, 0xffffffff ;  /* 0xffffffff0b037836 */ /* 0x000fca0000000000 */
[----:B------:R-:W-:-:S13]  /*0700*/  ISETP.GE.U32.AND P0, PT, R3, 0xfe, PT ;  /* 0x000000fe0300780c */ /* 0x000fda0003f06070 */
[----:B------:R-:W-:Y:S05]  /*0710*/  @!P0 BRA `(.L_x_11) ;  /* 0x0000000000808947 */ /* 0x000fea0003800000 */
[----:B------:R-:W-:-:S13]  /*0720*/  ISETP.GT.AND P0, PT, R11, 0xfe, PT ;  /* 0x000000fe0b00780c */ /* 0x000fda0003f04270 */
[----:B------:R-:W-:Y:S05]  /*0730*/  @P0 BRA `(.L_x_12) ;  /* 0x00000000006c0947 */ /* 0x000fea0003800000 */
[----:B------:R-:W-:-:S13]  /*0740*/  ISETP.GE.AND P0, PT, R11, 0x1, PT ;  /* 0x000000010b00780c */ /* 0x000fda0003f06270 */
[----:B------:R-:W-:Y:S05]  /*0750*/  @P0 BRA `(.L_x_13) ;  /* 0x0000000000740947 */ /* 0x000fea0003800000 */
[----:B------:R-:W-:Y:S02]  /*0760*/  ISETP.GE.AND P0, PT, R11, -0x18, PT ;  /* 0xffffffe80b00780c */ /* 0x000fe40003f06270 */
[----:B------:R-:W-:-:S11]  /*0770*/  LOP3.LUT R0, R0, 0x80000000, RZ, 0xc0, !PT ;  /* 0x8000000000007812 */ /* 0x000fd600078ec0ff */
[----:B------:R-:W-:Y:S05]  /*0780*/  @!P0 BRA `(.L_x_13) ;  /* 0x0000000000688947 */ /* 0x000fea0003800000 */
[CCC-:B------:R-:W-:Y:S01]  /*0790*/  FFMA.RZ R3, R14.reuse, R10.reuse, R9.reuse ;  /* 0x0000000a0e037223 */ /* 0x1c0fe2000000c009 */
[CCC-:B------:R-:W-:Y:S01]  /*07a0*/  FFMA.RM R8, R14.reuse, R10.reuse, R9.reuse ;  /* 0x0000000a0e087223 */ /* 0x1c0fe20000004009 */
[C---:B------:R-:W-:Y:S02]  /*07b0*/  ISETP.NE.AND P2, PT, R11.reuse, RZ, PT ;  /* 0x000000ff0b00720c */ /* 0x040fe40003f45270 */
[----:B------:R-:W-:Y:S02]  /*07c0*/  ISETP.NE.AND P1, PT, R11, RZ, PT ;  /* 0x000000ff0b00720c */ /* 0x000fe40003f25270 */
[----:B------:R-:W-:Y:S01]  /*07d0*/  LOP3.LUT R7, R3, 0x7fffff, RZ, 0xc0, !PT ;  /* 0x007fffff03077812 */ /* 0x000fe200078ec0ff */
[----:B------:R-:W-:Y:S01]  /*07e0*/  FFMA.RP R3, R14, R10, R9 ;  /* 0x0000000a0e037223 */ /* 0x000fe20000008009 */
[----:B------:R-:W-:Y:S02]  /*07f0*/  VIADD R10, R11, 0x20 ;  /* 0x000000200b0a7836 */ /* 0x000fe40000000000 */
[----:B------:R-:W-:Y:S01]  /*0800*/  LOP3.LUT R7, R7, 0x800000, RZ, 0xfc, !PT ;  /* 0x0080000007077812 */ /* 0x000fe200078efcff */
[----:B------:R-:W-:Y:S01]  /*0810*/  IMAD.MOV R9, RZ, RZ, -R11 ;  /* 0x000000ffff097224 */ /* 0x000fe200078e0a0b */
[----:B------:R-:W-:-:S02]  /*0820*/  FSETP.NEU.FTZ.AND P0, PT, R3, R8, PT ;  /* 0x000000080300720b */ /* 0x000fc40003f1d000 */
[----:B------:R-:W-:Y:S02]  /*0830*/  SHF.L.U32 R10, R7, R10, RZ ;  /* 0x0000000a070a7219 */ /* 0x000fe400000006ff */
[----:B------:R-:W-:Y:S02]  /*0840*/  SEL R8, R9, RZ, P2 ;  /* 0x000000ff09087207 */ /* 0x000fe40001000000 */
[----:B------:R-:W-:Y:S02]  /*0850*/  ISETP.NE.AND P1, PT, R10, RZ, P1 ;  /* 0x000000ff0a00720c */ /* 0x000fe40000f25270 */
[----:B------:R-:W-:Y:S02]  /*0860*/  SHF.R.U32.HI R8, RZ, R8, R7 ;  /* 0x00000008ff087219 */ /* 0x000fe40000011607 */
[----:B------:R-:W-:Y:S02]  /*0870*/  PLOP3.LUT P0, PT, P0, P1, PT, 0xf8, 0x8f ;  /* 0x00000000008f781c */ /* 0x000fe40000703f70 */
[----:B------:R-:W-:-:S02]  /*0880*/  SHF.R.U32.HI R10, RZ, 0x1, R8 ;  /* 0x00000001ff0a7819 */ /* 0x000fc40000011608 */
[----:B------:R-:W-:-:S04]  /*0890*/  SEL R3, RZ, 0x1, !P0 ;  /* 0x00000001ff037807 */ /* 0x000fc80004000000 */
[----:B------:R-:W-:-:S04]  /*08a0*/  LOP3.LUT R3, R3, 0x1, R10, 0xf8, !PT ;  /* 0x0000000103037812 */ /* 0x000fc800078ef80a */
[----:B------:R-:W-:-:S05]  /*08b0*/  LOP3.LUT R3, R3, R8, RZ, 0xc0, !PT ;  /* 0x0000000803037212 */ /* 0x000fca00078ec0ff */
[----:B------:R-:W-:-:S05]  /*08c0*/  IMAD.IADD R3, R10, 0x1, R3 ;  /* 0x000000010a037824 */ /* 0x000fca00078e0203 */
[----:B------:R-:W-:Y:S01]  /*08d0*/  LOP3.LUT R0, R3, R0, RZ, 0xfc, !PT ;  /* 0x0000000003007212 */ /* 0x000fe200078efcff */
[----:B------:R-:W-:Y:S06]  /*08e0*/  BRA `(.L_x_13) ;  /* 0x0000000000107947 */ /* 0x000fec0003800000 */
.L_x_12:
[----:B------:R-:W-:-:S04]  /*08f0*/  LOP3.LUT R0, R0, 0x80000000, RZ, 0xc0, !PT ;  /* 0x8000000000007812 */ /* 0x000fc800078ec0ff */
[----:B------:R-:W-:Y:S01]  /*0900*/  LOP3.LUT R0, R0, 0x7f800000, RZ, 0xfc, !PT ;  /* 0x7f80000000007812 */ /* 0x000fe200078efcff */
[----:B------:R-:W-:Y:S06]  /*0910*/  BRA `(.L_x_13) ;  /* 0x0000000000047947 */ /* 0x000fec0003800000 */
.L_x_11:
[----:B------:R-:W-:-:S07]  /*0920*/  IMAD R0, R8, 0x800000, R0 ;  /* 0x0080000008007824 */ /* 0x000fce00078e0200 */
.L_x_13:
[----:B------:R-:W-:Y:S05]  /*0930*/  BSYNC.RECONVERGENT B2 ;  /* 0x0000000000027941 */ /* 0x000fea0003800200 */
.L_x_10:
[----:B------:R-:W-:Y:S05]  /*0940*/  BRA `(.L_x_14) ;  /* 0x0000000000207947 */ /* 0x000fea0003800000 */
.L_x_9:
[----:B------:R-:W-:-:S04]  /*0950*/  LOP3.LUT R0, R3, 0x80000000, R0, 0x48, !PT ;  /* 0x8000000003007812 */ /* 0x000fc800078e4800 */
[----:B------:R-:W-:Y:S01]  /*0960*/  LOP3.LUT R0, R0, 0x7f800000, RZ, 0xfc, !PT ;  /* 0x7f80000000007812 */ /* 0x000fe200078efcff */
[----:B------:R-:W-:Y:S06]  /*0970*/  BRA `(.L_x_14) ;  /* 0x0000000000147947 */ /* 0x000fec0003800000 */
.L_x_8:
[----:B------:R-:W-:Y:S01]  /*0980*/  LOP3.LUT R0, R3, 0x80000000, R0, 0x48, !PT ;  /* 0x8000000003007812 */ /* 0x000fe200078e4800 */
[----:B------:R-:W-:Y:S06]  /*0990*/  BRA `(.L_x_14) ;  /* 0x00000000000c7947 */ /* 0x000fec0003800000 */
.L_x_7:
[----:B------:R-:W0:Y:S01]  /*09a0*/  MUFU.RSQ R0, -QNAN ;  /* 0xffc0000000007908 */ /* 0x000e220000001400 */
[----:B------:R-:W-:Y:S05]  /*09b0*/  BRA `(.L_x_14) ;  /* 0x0000000000047947 */ /* 0x000fea0003800000 */
.L_x_6:
[----:B------:R-:W-:-:S07]  /*09c0*/  FADD.FTZ R0, R0, R3 ;  /* 0x0000000300007221 */ /* 0x000fce0000010000 */
.L_x_14:
[----:B------:R-:W-:Y:S05]  /*09d0*/  BSYNC.RECONVERGENT B1 ;  /* 0x0000000000017941 */ /* 0x000fea0003800200 */
.L_x_4:
[----:B------:R-:W-:-:S04]  /*09e0*/  IMAD.MOV.U32 R7, RZ, RZ, 0x0 ;  /* 0x00000000ff077424 */ /* 0x000fc800078e00ff */
[----:B0-----:R-:W-:Y:S05]  /*09f0*/  RET.REL.NODEC R6 `(_Z28textureCopyToRawBufferKernelIfEvyPT_jj) ;  /* 0xfffffff406807950 */ /* 0x001fea0003c3ffff */
.L_x_15:
[----:B------:R-:W-:-:S00]  /*0a00*/  BRA `(.L_x_15) ;  /* 0xfffffffc00fc7947 */ /* 0x000fc0000383ffff */
[----:B------:R-:W-:-:S00]  /*0a10*/  NOP ;  /* 0x0000000000007918 */ /* 0x000fc00000000000 */
        /* <DEDUP_REMOVED lines=14> */
.L_x_16:


//--------------------- .nv.shared.reserved.0     --------------------------
	.section	.nv.shared.reserved.0,"aw",@nobits
	.weak		__nv_reservedSMEM_offset_0_alias
	.size		__nv_reservedSMEM_offset_0_alias, 0, 64
	.other		__nv_reservedSMEM_offset_0_alias,@"STO_CUDA_RESERVED_SHARED STV_DEFAULT"
__nv_reservedSMEM_offset_0_alias:
	.zero		0
	.zero		64


//--------------------- .nv.constant0._Z28textureCopyToRawBufferKernelIfEvyPT_jj --------------------------
	.section	.nv.constant0._Z28textureCopyToRawBufferKernelIfEvyPT_jj,"a",@progbits
	.sectionflags	@""
	.align	4
.nv.constant0._Z28textureCopyToRawBufferKernelIfEvyPT_jj:
	.zero		920


//--------------------- SYMBOLS --------------------------

	.type		.nv.reservedSmem.offset0,@object
	.size		.nv.reservedSmem.offset0,0x4
